//
// Generated by NVIDIA NVVM Compiler
//
// Compiler Build ID: CL-36424714
// Cuda compilation tools, release 13.0, V13.0.88
// Based on NVVM 20.0.0
//

.version 9.0
.target sm_100
.address_size 64

	// .globl	_Z15game_iterationsPiS_S_S_i

.visible .entry _Z15game_iterationsPiS_S_S_i(
	.param .u64 .ptr .align 1 _Z15game_iterationsPiS_S_S_i_param_0,
	.param .u64 .ptr .align 1 _Z15game_iterationsPiS_S_S_i_param_1,
	.param .u64 .ptr .align 1 _Z15game_iterationsPiS_S_S_i_param_2,
	.param .u64 .ptr .align 1 _Z15game_iterationsPiS_S_S_i_param_3,
	.param .u32 _Z15game_iterationsPiS_S_S_i_param_4
)
{
	.reg .pred 	%p<48>;
	.reg .b32 	%r<87>;
	.reg .b64 	%rd<36>;

	ld.param.u64 	%rd7, [_Z15game_iterationsPiS_S_S_i_param_0];
	ld.param.u64 	%rd8, [_Z15game_iterationsPiS_S_S_i_param_1];
	ld.param.u64 	%rd9, [_Z15game_iterationsPiS_S_S_i_param_2];
	ld.param.u64 	%rd10, [_Z15game_iterationsPiS_S_S_i_param_3];
	ld.param.u32 	%r30, [_Z15game_iterationsPiS_S_S_i_param_4];
	cvta.to.global.u64 	%rd1, %rd9;
	cvta.to.global.u64 	%rd2, %rd10;
	mov.u32 	%r31, %ctaid.x;
	mov.u32 	%r32, %ntid.x;
	mov.u32 	%r33, %tid.x;
	mad.lo.s32 	%r1, %r31, %r32, %r33;
	mov.u32 	%r34, %ctaid.y;
	mov.u32 	%r35, %ntid.y;
	mov.u32 	%r36, %tid.y;
	mad.lo.s32 	%r37, %r34, %r35, %r36;
	max.s32 	%r38, %r1, %r37;
	setp.ge.s32 	%p1, %r38, %r30;
	@%p1 bra 	$L__BB0_22;
	mad.lo.s32 	%r3, %r30, %r1, %r37;
	mul.wide.s32 	%rd11, %r3, 4;
	add.s64 	%rd12, %rd2, %rd11;
	ld.global.u32 	%r4, [%rd12];
	div.s32 	%r5, %r3, %r30;
	mul.lo.s32 	%r40, %r5, %r30;
	sub.s32 	%r41, %r3, %r40;
	add.s32 	%r42, %r5, -1;
	setp.gt.s32 	%p2, %r5, %r30;
	mul.lo.s32 	%r6, %r42, %r30;
	min.s32 	%r43, %r41, %r5;
	setp.lt.s32 	%p3, %r43, 1;
	or.pred  	%p4, %p3, %p2;
	cvt.s64.s32 	%rd13, %r6;
	cvt.s64.s32 	%rd3, %r41;
	add.s64 	%rd14, %rd3, %rd13;
	shl.b64 	%rd15, %rd14, 2;
	add.s64 	%rd4, %rd2, %rd15;
	mov.b32 	%r79, 0;
	@%p4 bra 	$L__BB0_3;
	ld.global.u32 	%r79, [%rd4+-4];
$L__BB0_3:
	cvt.u32.u64 	%r44, %rd3;
	setp.gt.s32 	%p5, %r5, %r30;
	setp.lt.s32 	%p6, %r5, 1;
	or.b32  	%r45, %r30, %r44;
	and.b32  	%r9, %r45, -2147483648;
	shr.u32 	%r46, %r45, 31;
	and.b32  	%r47, %r46, 1;
	setp.eq.b32 	%p7, %r47, 1;
	or.pred  	%p8, %p6, %p7;
	or.pred  	%p9, %p8, %p5;
	@%p9 bra 	$L__BB0_5;
	add.s32 	%r49, %r44, %r6;
	mul.wide.s32 	%rd16, %r49, 4;
	add.s64 	%rd17, %rd2, %rd16;
	ld.global.u32 	%r50, [%rd17];
	add.s32 	%r79, %r50, %r79;
$L__BB0_5:
	setp.gt.s32 	%p10, %r5, %r30;
	setp.lt.s32 	%p11, %r5, 1;
	add.s32 	%r12, %r44, 1;
	setp.lt.s32 	%p12, %r44, -1;
	or.pred  	%p13, %p11, %p12;
	or.pred  	%p14, %p10, %p13;
	setp.ge.s32 	%p15, %r12, %r30;
	or.pred  	%p16, %p14, %p15;
	@%p16 bra 	$L__BB0_7;
	ld.global.u32 	%r52, [%rd4+4];
	add.s32 	%r79, %r52, %r79;
$L__BB0_7:
	setp.lt.s32 	%p17, %r44, 1;
	setp.ge.s32 	%p18, %r5, %r30;
	or.b32  	%r54, %r30, %r5;
	shr.u32 	%r55, %r54, 31;
	and.b32  	%r56, %r55, 1;
	setp.eq.b32 	%p19, %r56, 1;
	or.pred  	%p20, %p19, %p17;
	or.pred  	%p21, %p20, %p18;
	cvt.s64.s32 	%rd19, %r40;
	add.s64 	%rd20, %rd3, %rd19;
	shl.b64 	%rd21, %rd20, 2;
	add.s64 	%rd5, %rd2, %rd21;
	@%p21 bra 	$L__BB0_9;
	ld.global.u32 	%r57, [%rd5+-4];
	add.s32 	%r79, %r57, %r79;
$L__BB0_9:
	setp.ge.s32 	%p22, %r5, %r30;
	setp.lt.s32 	%p23, %r5, 0;
	setp.ge.s32 	%p24, %r12, %r30;
	setp.lt.s32 	%p25, %r44, -1;
	or.pred  	%p26, %p23, %p25;
	or.pred  	%p27, %p22, %p26;
	or.pred  	%p28, %p27, %p24;
	@%p28 bra 	$L__BB0_11;
	ld.global.u32 	%r59, [%rd5+4];
	add.s32 	%r79, %r59, %r79;
$L__BB0_11:
	setp.lt.s32 	%p29, %r44, 1;
	add.s32 	%r20, %r5, 1;
	setp.lt.s32 	%p30, %r5, -1;
	setp.ge.s32 	%p31, %r20, %r30;
	add.s32 	%r21, %r40, %r30;
	or.pred  	%p32, %p29, %p30;
	or.pred  	%p33, %p32, %p31;
	cvt.s64.s32 	%rd22, %r21;
	add.s64 	%rd23, %rd3, %rd22;
	shl.b64 	%rd24, %rd23, 2;
	add.s64 	%rd6, %rd2, %rd24;
	@%p33 bra 	$L__BB0_13;
	ld.global.u32 	%r61, [%rd6+-4];
	add.s32 	%r79, %r61, %r79;
$L__BB0_13:
	setp.ge.s32 	%p34, %r20, %r30;
	setp.lt.s32 	%p35, %r5, -1;
	setp.ne.s32 	%p36, %r9, 0;
	or.pred  	%p37, %p35, %p36;
	or.pred  	%p38, %p37, %p34;
	@%p38 bra 	$L__BB0_15;
	add.s32 	%r63, %r44, %r21;
	mul.wide.s32 	%rd25, %r63, 4;
	add.s64 	%rd26, %rd2, %rd25;
	ld.global.u32 	%r64, [%rd26];
	add.s32 	%r79, %r64, %r79;
$L__BB0_15:
	min.s32 	%r66, %r5, %r44;
	setp.lt.s32 	%p39, %r66, -1;
	max.s32 	%r67, %r20, %r12;
	setp.ge.s32 	%p40, %r67, %r30;
	or.pred  	%p41, %p40, %p39;
	@%p41 bra 	$L__BB0_17;
	ld.global.u32 	%r68, [%rd6+4];
	add.s32 	%r79, %r68, %r79;
$L__BB0_17:
	setp.ne.s32 	%p42, %r4, 0;
	setp.ne.s32 	%p43, %r79, 3;
	or.pred  	%p44, %p42, %p43;
	@%p44 bra 	$L__BB0_19;
	add.s64 	%rd32, %rd1, %rd11;
	ld.global.u32 	%r76, [%rd32];
	add.s32 	%r77, %r76, 1;
	st.global.u32 	[%rd32], %r77;
	mov.b32 	%r86, 1;
	bra.uni 	$L__BB0_21;
$L__BB0_19:
	setp.eq.s32 	%p45, %r4, 0;
	add.s32 	%r70, %r79, -4;
	setp.lt.u32 	%p46, %r70, -2;
	or.pred  	%p47, %p45, %p46;
	mov.b32 	%r86, 0;
	@%p47 bra 	$L__BB0_21;
	add.s64 	%rd28, %rd1, %rd11;
	ld.global.u32 	%r71, [%rd28];
	add.s32 	%r72, %r71, 1;
	st.global.u32 	[%rd28], %r72;
	cvta.to.global.u64 	%rd29, %rd8;
	add.s64 	%rd30, %rd29, %rd11;
	ld.global.u32 	%r73, [%rd30];
	add.s32 	%r74, %r73, 1;
	st.global.u32 	[%rd30], %r74;
	mov.u32 	%r86, %r4;
$L__BB0_21:
	cvta.to.global.u64 	%rd33, %rd7;
	add.s64 	%rd35, %rd33, %rd11;
	st.global.u32 	[%rd35], %r86;
$L__BB0_22:
	ret;

}


// ===== COMPILED SASS (sm_100) =====

	.target	sm_100

	.elftype	@"ET_EXEC"


//--------------------- .note.nv.tkinfo           --------------------------
	.section	.note.nv.tkinfo,"",@"SHT_NOTE"
	.sectionflags	@"SHF_NOTE_NV_TKINFO"
	.tkinfo
        /*0018*/ 	.word	0x00000002
        /*0030*/ 	.string	""
        /*0030*/ 	.string	"ptxas"
        /*0030*/ 	.string	"Cuda compilation tools, release 13.0, V13.0.88"
        /*0030*/ 	.string	"Build cuda_13.0.r13.0/compiler.36424714_0"
        /*0030*/ 	.string	"-arch sm_100 -m 64 "



//--------------------- .note.nv.cuinfo           --------------------------
	.section	.note.nv.cuinfo,"",@"SHT_NOTE"
	.sectionflags	@"SHF_NOTE_NV_CUINFO"
        /*0018*/ 	.short	0x0002
        /*001a*/ 	.short	0x0064
        /*001c*/ 	.short	0x0082
	.zero		2


//--------------------- .nv.info                  --------------------------
	.section	.nv.info,"",@"SHT_CUDA_INFO"
	.align	4


	//----- nvinfo : EIATTR_REGCOUNT
	.align		4
        /*0000*/ 	.byte	0x04, 0x2f
        /*0002*/ 	.short	(.L_1 - .L_0)
	.align		4
.L_0:
        /*0004*/ 	.word	index@(_Z15game_iterationsPiS_S_S_i)
        /*0008*/ 	.word	0x00000019


	//----- nvinfo : EIATTR_FRAME_SIZE
	.align		4
.L_1:
        /*000c*/ 	.byte	0x04, 0x11
        /*000e*/ 	.short	(.L_3 - .L_2)
	.align		4
.L_2:
        /*0010*/ 	.word	index@(_Z15game_iterationsPiS_S_S_i)
        /*0014*/ 	.word	0x00000000


	//----- nvinfo : EIATTR_MIN_STACK_SIZE
	.align		4
.L_3:
        /*0018*/ 	.byte	0x04, 0x12
        /*001a*/ 	.short	(.L_5 - .L_4)
	.align		4
.L_4:
        /*001c*/ 	.word	index@(_Z15game_iterationsPiS_S_S_i)
        /*0020*/ 	.word	0x00000000
.L_5:


//--------------------- .nv.compat                --------------------------
	.section	.nv.compat,"",@"SHT_CUDA_COMPAT_INFO"
	.align	4
        /*0000*/ 	.byte	0x02, 0x09, 0x00, 0x00, 0x02, 0x02, 0x01, 0x00, 0x02, 0x05, 0x05, 0x00, 0x03, 0x07, 0x01, 0x01
        /*0010*/ 	.byte	0x02, 0x03, 0x00, 0x00, 0x02, 0x06, 0x01, 0x00, 0x04, 0x0b, 0x08, 0x00, 0x09, 0x00, 0x00, 0x00
        /*0020*/ 	.byte	0x00, 0x00, 0x00, 0x00


//--------------------- .nv.info._Z15game_iterationsPiS_S_S_i --------------------------
	.section	.nv.info._Z15game_iterationsPiS_S_S_i,"",@"SHT_CUDA_INFO"
	.sectionflags	@""
	.align	4


	//----- nvinfo : EIATTR_CUDA_API_VERSION
	.align		4
        /*0000*/ 	.byte	0x04, 0x37
        /*0002*/ 	.short	(.L_7 - .L_6)
.L_6:
        /*0004*/ 	.word	0x00000082


	//----- nvinfo : EIATTR_KPARAM_INFO
	.align		4
.L_7:
        /*0008*/ 	.byte	0x04, 0x17
        /*000a*/ 	.short	(.L_9 - .L_8)
.L_8:
        /*000c*/ 	.word	0x00000000
        /*0010*/ 	.short	0x0004
        /*0012*/ 	.short	0x0020
        /*0014*/ 	.byte	0x00, 0xf0, 0x11, 0x00


	//----- nvinfo : EIATTR_KPARAM_INFO
	.align		4
.L_9:
        /*0018*/ 	.byte	0x04, 0x17
        /*001a*/ 	.short	(.L_11 - .L_10)
.L_10:
        /*001c*/ 	.word	0x00000000
        /*0020*/ 	.short	0x0003
        /*0022*/ 	.short	0x0018
        /*0024*/ 	.byte	0x00, 0xf5, 0x21, 0x00


	//----- nvinfo : EIATTR_KPARAM_INFO
	.align		4
.L_11:
        /*0028*/ 	.byte	0x04, 0x17
        /*002a*/ 	.short	(.L_13 - .L_12)
.L_12:
        /*002c*/ 	.word	0x00000000
        /*0030*/ 	.short	0x0002
        /*0032*/ 	.short	0x0010
        /*0034*/ 	.byte	0x00, 0xf5, 0x21, 0x00


	//----- nvinfo : EIATTR_KPARAM_INFO
	.align		4
.L_13:
        /*0038*/ 	.byte	0x04, 0x17
        /*003a*/ 	.short	(.L_15 - .L_14)
.L_14:
        /*003c*/ 	.word	0x00000000
        /*0040*/ 	.short	0x0001
        /*0042*/ 	.short	0x0008
        /*0044*/ 	.byte	0x00, 0xf5, 0x21, 0x00


	//----- nvinfo : EIATTR_KPARAM_INFO
	.align		4
.L_15:
        /*0048*/ 	.byte	0x04, 0x17
        /*004a*/ 	.short	(.L_17 - .L_16)
.L_16:
        /*004c*/ 	.word	0x00000000
        /*0050*/ 	.short	0x0000
        /*0052*/ 	.short	0x0000
        /*0054*/ 	.byte	0x00, 0xf5, 0x21, 0x00


	//----- nvinfo : EIATTR_SPARSE_MMA_MASK
	.align		4
.L_17:
        /*0058*/ 	.byte	0x03, 0x50
        /*005a*/ 	.short	0x0000


	//----- nvinfo : EIATTR_MAXREG_COUNT
	.align		4
        /*005c*/ 	.byte	0x03, 0x1b
        /*005e*/ 	.short	0x00ff


	//----- nvinfo : EIATTR_MERCURY_ISA_VERSION
	.align		4
        /*0060*/ 	.byte	0x03, 0x5f
        /*0062*/ 	.short	0x0101


	//----- nvinfo : EIATTR_VRC_CTA_INIT_COUNT
	.align		4
        /*0064*/ 	.byte	0x02, 0x4a
	.zero		1
	.zero		1


	//----- nvinfo : EIATTR_EXIT_INSTR_OFFSETS
	.align		4
        /*0068*/ 	.byte	0x04, 0x1c
        /*006a*/ 	.short	(.L_19 - .L_18)


	//   ....[0]....
.L_18:
        /*006c*/ 	.word	0x000000c0


	//   ....[1]....
        /*0070*/ 	.word	0x000008f0


	//----- nvinfo : EIATTR_CRS_STACK_SIZE
	.align		4
.L_19:
        /*0074*/ 	.byte	0x04, 0x1e
        /*0076*/ 	.short	(.L_21 - .L_20)
.L_20:
        /*0078*/ 	.word	0x00000000


	//----- nvinfo : EIATTR_CBANK_PARAM_SIZE
	.align		4
.L_21:
        /*007c*/ 	.byte	0x03, 0x19
        /*007e*/ 	.short	0x0024


	//----- nvinfo : EIATTR_PARAM_CBANK
	.align		4
        /*0080*/ 	.byte	0x04, 0x0a
        /*0082*/ 	.short	(.L_23 - .L_22)
	.align		4
.L_22:
        /*0084*/ 	.word	index@(.nv.constant0._Z15game_iterationsPiS_S_S_i)
        /*0088*/ 	.short	0x0380
        /*008a*/ 	.short	0x0024


	//----- nvinfo : EIATTR_SW_WAR
	.align		4
.L_23:
        /*008c*/ 	.byte	0x04, 0x36
        /*008e*/ 	.short	(.L_25 - .L_24)
.L_24:
        /*0090*/ 	.word	0x00000008
.L_25:


//--------------------- .nv.callgraph             --------------------------
	.section	.nv.callgraph,"",@"SHT_CUDA_CALLGRAPH"
	.align	4
	.sectionentsize	8
	.align		4
        /*0000*/ 	.word	0x00000000
	.align		4
        /*0004*/ 	.word	0xffffffff
	.align		4
        /*0008*/ 	.word	0x00000000
	.align		4
        /*000c*/ 	.word	0xfffffffe
	.align		4
        /*0010*/ 	.word	0x00000000
	.align		4
        /*0014*/ 	.word	0xfffffffd
	.align		4
        /*0018*/ 	.word	0x00000000
	.align		4
        /*001c*/ 	.word	0xfffffffc


//--------------------- .text._Z15game_iterationsPiS_S_S_i --------------------------
	.section	.text._Z15game_iterationsPiS_S_S_i,"ax",@progbits
	.align	128
        .global         _Z15game_iterationsPiS_S_S_i
        .type           _Z15game_iterationsPiS_S_S_i,@function
        .size           _Z15game_iterationsPiS_S_S_i,(.L_x_4 - _Z15game_iterationsPiS_S_S_i)
        .other          _Z15game_iterationsPiS_S_S_i,@"STO_CUDA_ENTRY STV_DEFAULT"
_Z15game_iterationsPiS_S_S_i:
.text._Z15game_iterationsPiS_S_S_i:
[----:B------:R-:W-:Y:S01]  /*0000*/  LDC R1, c[0x0][0x37c] ;  /* 0x0000df00ff017b82 */ /* 0x000fe20000000800 */
[----:B------:R-:W0:Y:S07]  /*0010*/  S2R R5, SR_TID.X ;  /* 0x0000000000057919 */ /* 0x000e2e0000002100 */
[----:B------:R-:W0:Y:S01]  /*0020*/  LDC R0, c[0x0][0x360] ;  /* 0x0000d800ff007b82 */ /* 0x000e220000000800 */
[----:B------:R-:W1:Y:S07]  /*0030*/  S2R R2, SR_TID.Y ;  /* 0x0000000000027919 */ /* 0x000e6e0000002200 */
[----:B------:R-:W0:Y:S08]  /*0040*/  S2UR UR4, SR_CTAID.X ;  /* 0x00000000000479c3 */ /* 0x000e300000002500 */
[----:B------:R-:W1:Y:S08]  /*0050*/  S2UR UR5, SR_CTAID.Y ;  /* 0x00000000000579c3 */ /* 0x000e700000002600 */
[----:B------:R-:W1:Y:S08]  /*0060*/  LDC R7, c[0x0][0x364] ;  /* 0x0000d900ff077b82 */ /* 0x000e700000000800 */
[----:B------:R-:W2:Y:S01]  /*0070*/  LDC R3, c[0x0][0x3a0] ;  /* 0x0000e800ff037b82 */ /* 0x000ea20000000800 */
[----:B0-----:R-:W-:-:S02]  /*0080*/  IMAD R0, R0, UR4, R5 ;  /* 0x0000000400007c24 */ /* 0x001fc4000f8e0205 */
[----:B-1----:R-:W-:-:S05]  /*0090*/  IMAD R7, R7, UR5, R2 ;  /* 0x0000000507077c24 */ /* 0x002fca000f8e0202 */
[----:B------:R-:W-:-:S04]  /*00a0*/  VIMNMX R2, PT, PT, R0, R7, !PT ;  /* 0x0000000700027248 */ /* 0x000fc80007fe0100 */
[----:B--2---:R-:W-:-:S13]  /*00b0*/  ISETP.GE.AND P0, PT, R2, R3, PT ;  /* 0x000000030200720c */ /* 0x004fda0003f06270 */
[----:B------:R-:W-:Y:S05]  /*00c0*/  @P0 EXIT ;  /* 0x000000000000094d */ /* 0x000fea0003800000 */
[-C--:B------:R-:W-:Y:S01]  /*00d0*/  IABS R9, R3.reuse ;  /* 0x0000000300097213 */ /* 0x080fe20000000000 */
[----:B------:R-:W-:Y:S01]  /*00e0*/  IMAD R0, R0, R3, R7 ;  /* 0x0000000300007224 */ /* 0x000fe200078e0207 */
[----:B------:R-:W0:Y:S02]  /*00f0*/  LDCU.64 UR6, c[0x0][0x398] ;  /* 0x00007300ff0677ac */ /* 0x000e240008000a00 */
[----:B------:R-:W1:Y:S01]  /*0100*/  I2F.RP R2, R9 ;  /* 0x0000000900027306 */ /* 0x000e620000209400 */
[----:B------:R-:W2:Y:S07]  /*0110*/  LDCU.64 UR4, c[0x0][0x358] ;  /* 0x00006b00ff0477ac */ /* 0x000eae0008000a00 */
[----:B-1----:R-:W1:Y:S02]  /*0120*/  MUFU.RCP R2, R2 ;  /* 0x0000000200027308 */ /* 0x002e640000001000 */
[----:B-1----:R-:W-:-:S06]  /*0130*/  VIADD R4, R2, 0xffffffe ;  /* 0x0ffffffe02047836 */ /* 0x002fcc0000000000 */
[----:B------:R1:W3:Y:S02]  /*0140*/  F2I.FTZ.U32.TRUNC.NTZ R5, R4 ;  /* 0x0000000400057305 */ /* 0x0002e4000021f000 */
[----:B-1----:R-:W-:Y:S02]  /*0150*/  IMAD.MOV.U32 R4, RZ, RZ, RZ ;  /* 0x000000ffff047224 */ /* 0x002fe400078e00ff */
[----:B---3--:R-:W-:-:S04]  /*0160*/  IMAD.MOV R6, RZ, RZ, -R5 ;  /* 0x000000ffff067224 */ /* 0x008fc800078e0a05 */
[----:B------:R-:W-:Y:S01]  /*0170*/  IMAD R7, R6, R9, RZ ;  /* 0x0000000906077224 */ /* 0x000fe200078e02ff */
[----:B------:R-:W-:-:S03]  /*0180*/  IABS R6, R0 ;  /* 0x0000000000067213 */ /* 0x000fc60000000000 */
[----:B------:R-:W-:-:S06]  /*0190*/  IMAD.HI.U32 R5, R5, R7, R4 ;  /* 0x0000000705057227 */ /* 0x000fcc00078e0004 */
[----:B------:R-:W-:-:S04]  /*01a0*/  IMAD.HI.U32 R5, R5, R6, RZ ;  /* 0x0000000605057227 */ /* 0x000fc800078e00ff */
[----:B------:R-:W-:-:S04]  /*01b0*/  IMAD.MOV R2, RZ, RZ, -R5 ;  /* 0x000000ffff027224 */ /* 0x000fc800078e0a05 */
[----:B------:R-:W-:-:S05]  /*01c0*/  IMAD R2, R9, R2, R6 ;  /* 0x0000000209027224 */ /* 0x000fca00078e0206 */
[----:B------:R-:W-:-:S13]  /*01d0*/  ISETP.GT.U32.AND P1, PT, R9, R2, PT ;  /* 0x000000020900720c */ /* 0x000fda0003f24070 */
[----:B------:R-:W-:Y:S02]  /*01e0*/  @!P1 IMAD.IADD R2, R2, 0x1, -R9 ;  /* 0x0000000102029824 */ /* 0x000fe400078e0a09 */
[----:B------:R-:W-:Y:S01]  /*01f0*/  @!P1 VIADD R5, R5, 0x1 ;  /* 0x0000000105059836 */ /* 0x000fe20000000000 */
[----:B------:R-:W-:Y:S02]  /*0200*/  ISETP.NE.AND P1, PT, R3, RZ, PT ;  /* 0x000000ff0300720c */ /* 0x000fe40003f25270 */
[----:B------:R-:W-:Y:S02]  /*0210*/  ISETP.GE.U32.AND P0, PT, R2, R9, PT ;  /* 0x000000090200720c */ /* 0x000fe40003f06070 */
[----:B------:R-:W-:-:S04]  /*0220*/  LOP3.LUT R2, R0, R3, RZ, 0x3c, !PT ;  /* 0x0000000300027212 */ /* 0x000fc800078e3cff */
[----:B------:R-:W-:-:S07]  /*0230*/  ISETP.GE.AND P2, PT, R2, RZ, PT ;  /* 0x000000ff0200720c */ /* 0x000fce0003f46270 */
[----:B------:R-:W-:-:S04]  /*0240*/  @P0 VIADD R5, R5, 0x1 ;  /* 0x0000000105050836 */ /* 0x000fc80000000000 */
[----:B------:R-:W-:-:S04]  /*0250*/  IMAD.MOV.U32 R16, RZ, RZ, R5 ;  /* 0x000000ffff107224 */ /* 0x000fc800078e0005 */
[----:B------:R-:W-:Y:S01]  /*0260*/  @!P2 IMAD.MOV R16, RZ, RZ, -R16 ;  /* 0x000000ffff10a224 */ /* 0x000fe200078e0a10 */
[----:B------:R-:W-:-:S04]  /*0270*/  @!P1 LOP3.LUT R16, RZ, R3, RZ, 0x33, !PT ;  /* 0x00000003ff109212 */ /* 0x000fc800078e33ff */
[CC--:B------:R-:W-:Y:S01]  /*0280*/  ISETP.GT.AND P1, PT, R16.reuse, R3.reuse, PT ;  /* 0x000000031000720c */ /* 0x0c0fe20003f24270 */
[CC--:B------:R-:W-:Y:S01]  /*0290*/  IMAD R13, R16.reuse, R3.reuse, RZ ;  /* 0x00000003100d7224 */ /* 0x0c0fe200078e02ff */
[----:B------:R-:W-:-:S03]  /*02a0*/  LOP3.LUT R6, R16, R3, RZ, 0xfc, !PT ;  /* 0x0000000310067212 */ /* 0x000fc600078efcff */
[----:B------:R-:W-:Y:S01]  /*02b0*/  IMAD.IADD R12, R0, 0x1, -R13 ;  /* 0x00000001000c7824 */ /* 0x000fe200078e0a0d */
[----:B------:R-:W-:Y:S01]  /*02c0*/  SHF.R.U32.HI R6, RZ, 0x1f, R6 ;  /* 0x0000001fff067819 */ /* 0x000fe20000011606 */
[----:B------:R-:W-:-:S03]  /*02d0*/  IMAD.IADD R21, R13, 0x1, R3 ;  /* 0x000000010d157824 */ /* 0x000fc600078e0203 */
[-C--:B------:R-:W-:Y:S02]  /*02e0*/  LOP3.LUT R2, R12, R3.reuse, RZ, 0xfc, !PT ;  /* 0x000000030c027212 */ /* 0x080fe400078efcff */
[----:B------:R-:W-:Y:S02]  /*02f0*/  SHF.R.S32.HI R18, RZ, 0x1f, R12 ;  /* 0x0000001fff127819 */ /* 0x000fe4000001140c */
[----:B------:R-:W-:Y:S02]  /*0300*/  SHF.R.U32.HI R4, RZ, 0x1f, R2 ;  /* 0x0000001fff047819 */ /* 0x000fe40000011602 */
[----:B------:R-:W-:Y:S01]  /*0310*/  LOP3.LUT P5, RZ, R2, 0x80000000, RZ, 0xc0, !PT ;  /* 0x8000000002ff7812 */ /* 0x000fe200078ac0ff */
[C---:B------:R-:W-:Y:S01]  /*0320*/  VIADD R2, R16.reuse, 0xffffffff ;  /* 0xffffffff10027836 */ /* 0x040fe20000000000 */
[-C--:B------:R-:W-:Y:S02]  /*0330*/  VIMNMX R17, PT, PT, R16, R12.reuse, PT ;  /* 0x0000000c10117248 */ /* 0x080fe40003fe0100 */
[----:B------:R-:W-:Y:S01]  /*0340*/  ISETP.NE.U32.AND P0, PT, R4, 0x1, PT ;  /* 0x000000010400780c */ /* 0x000fe20003f05070 */
[----:B------:R-:W-:Y:S01]  /*0350*/  IMAD R15, R2, R3, RZ ;  /* 0x00000003020f7224 */ /* 0x000fe200078e02ff */
[----:B------:R-:W-:Y:S01]  /*0360*/  IADD3 R2, P2, PT, R13, R12, RZ ;  /* 0x0000000c0d027210 */ /* 0x000fe20007f5e0ff */
[----:B------:R-:W1:Y:S01]  /*0370*/  LDC.64 R4, c[0x0][0x398] ;  /* 0x0000e600ff047b82 */ /* 0x000e620000000a00 */
[----:B------:R-:W-:-:S02]  /*0380*/  ISETP.LT.OR P1, PT, R17, 0x1, P1 ;  /* 0x000000011100780c */ /* 0x000fc40000f21670 */
[----:B------:R-:W-:Y:S02]  /*0390*/  IADD3 R9, P4, PT, R12, R15, RZ ;  /* 0x0000000f0c097210 */ /* 0x000fe40007f9e0ff */
[-C--:B------:R-:W-:Y:S02]  /*03a0*/  LEA.HI.X.SX32 R7, R13, R18.reuse, 0x1, P2 ;  /* 0x000000120d077211 */ /* 0x080fe400010f0eff */
[----:B------:R-:W-:Y:S02]  /*03b0*/  LEA.HI.X.SX32 R14, R15, R18, 0x1, P4 ;  /* 0x000000120f0e7211 */ /* 0x000fe400020f0eff */
[----:B0-----:R-:W-:Y:S02]  /*03c0*/  LEA R10, P4, R9, UR6, 0x2 ;  /* 0x00000006090a7c11 */ /* 0x001fe4000f8810ff */
[----:B------:R-:W-:Y:S02]  /*03d0*/  LEA R8, P2, R2, UR6, 0x2 ;  /* 0x0000000602087c11 */ /* 0x000fe4000f8410ff */
[----:B------:R-:W-:-:S02]  /*03e0*/  ISETP.LT.OR P0, PT, R16, 0x1, !P0 ;  /* 0x000000011000780c */ /* 0x000fc40004701670 */
[----:B------:R-:W-:Y:S02]  /*03f0*/  LEA.HI.X R11, R9, UR7, R14, 0x2, P4 ;  /* 0x00000007090b7c11 */ /* 0x000fe4000a0f140e */
[----:B------:R-:W-:Y:S01]  /*0400*/  LEA.HI.X R9, R2, UR7, R7, 0x2, P2 ;  /* 0x0000000702097c11 */ /* 0x000fe200090f1407 */
[----:B------:R-:W-:Y:S01]  /*0410*/  IMAD.MOV.U32 R2, RZ, RZ, RZ ;  /* 0x000000ffff027224 */ /* 0x000fe200078e00ff */
[----:B------:R-:W-:Y:S02]  /*0420*/  ISETP.GT.OR P0, PT, R16, R3, P0 ;  /* 0x000000031000720c */ /* 0x000fe40000704670 */
[C---:B------:R-:W-:Y:S01]  /*0430*/  ISETP.GE.AND P2, PT, R12.reuse, -0x1, PT ;  /* 0xffffffff0c00780c */ /* 0x040fe20003f46270 */
[C---:B------:R-:W-:Y:S01]  /*0440*/  VIADD R20, R12.reuse, 0x1 ;  /* 0x000000010c147836 */ /* 0x040fe20000000000 */
[----:B------:R-:W-:Y:S01]  /*0450*/  ISETP.GE.AND P3, PT, R12, 0x1, PT ;  /* 0x000000010c00780c */ /* 0x000fe20003f66270 */
[----:B--2---:R-:W2:Y:S01]  /*0460*/  @!P1 LDG.E R2, desc[UR4][R10.64+-0x4] ;  /* 0xfffffc040a029981 */ /* 0x004ea2000c1e1900 */
[C---:B------:R-:W-:Y:S01]  /*0470*/  ISETP.LT.OR P1, PT, R16.reuse, 0x1, !P2 ;  /* 0x000000011000780c */ /* 0x040fe20005721670 */
[----:B------:R-:W-:Y:S01]  /*0480*/  VIADD R22, R16, 0x1 ;  /* 0x0000000110167836 */ /* 0x000fe20000000000 */
[----:B------:R-:W-:-:S02]  /*0490*/  ISETP.EQ.U32.OR P3, PT, R6, 0x1, !P3 ;  /* 0x000000010600780c */ /* 0x000fc40005f62470 */
[CC--:B------:R-:W-:Y:S02]  /*04a0*/  ISETP.GT.OR P1, PT, R16.reuse, R3.reuse, P1 ;  /* 0x000000031000720c */ /* 0x0c0fe40000f24670 */
[----:B------:R-:W-:Y:S01]  /*04b0*/  ISETP.LT.OR P2, PT, R16, RZ, !P2 ;  /* 0x000000ff1000720c */ /* 0x000fe20005741670 */
[----:B------:R-:W-:Y:S01]  /*04c0*/  @!P0 IMAD.IADD R15, R12, 0x1, R15 ;  /* 0x000000010c0f8824 */ /* 0x000fe200078e020f */
[-C--:B------:R-:W-:Y:S02]  /*04d0*/  ISETP.GE.OR P1, PT, R20, R3.reuse, P1 ;  /* 0x000000031400720c */ /* 0x080fe40000f26670 */
[C---:B------:R-:W-:Y:S01]  /*04e0*/  ISETP.LT.OR P5, PT, R16.reuse, -0x1, P5 ;  /* 0xffffffff1000780c */ /* 0x040fe20002fa1670 */
[----:B-1----:R-:W-:Y:S01]  /*04f0*/  @!P0 IMAD.WIDE R14, R15, 0x4, R4 ;  /* 0x000000040f0e8825 */ /* 0x002fe200078e0204 */
[C---:B------:R-:W-:Y:S02]  /*0500*/  ISETP.GE.AND P4, PT, R16.reuse, -0x1, PT ;  /* 0xffffffff1000780c */ /* 0x040fe40003f86270 */
[----:B------:R-:W-:-:S02]  /*0510*/  ISETP.GE.OR P2, PT, R16, R3, P2 ;  /* 0x000000031000720c */ /* 0x000fc40001746670 */
[----:B------:R-:W-:Y:S01]  /*0520*/  ISETP.GE.OR P3, PT, R16, R3, P3 ;  /* 0x000000031000720c */ /* 0x000fe20001f66670 */
[----:B------:R-:W2:Y:S01]  /*0530*/  @!P0 LDG.E R13, desc[UR4][R14.64] ;  /* 0x000000040e0d8981 */ /* 0x000ea2000c1e1900 */
[----:B------:R-:W-:Y:S02]  /*0540*/  IADD3 R7, P6, PT, R12, R21, RZ ;  /* 0x000000150c077210 */ /* 0x000fe40007fde0ff */
[-C--:B------:R-:W-:Y:S01]  /*0550*/  ISETP.GE.OR P5, PT, R22, R3.reuse, P5 ;  /* 0x000000031600720c */ /* 0x080fe20002fa6670 */
[----:B------:R-:W3:Y:S01]  /*0560*/  @!P1 LDG.E R11, desc[UR4][R10.64+0x4] ;  /* 0x000004040a0b9981 */ /* 0x000ee2000c1e1900 */
[----:B------:R-:W-:Y:S02]  /*0570*/  ISETP.LT.OR P4, PT, R12, 0x1, !P4 ;  /* 0x000000010c00780c */ /* 0x000fe40006781670 */
[----:B------:R-:W-:Y:S02]  /*0580*/  ISETP.GE.OR P2, PT, R20, R3, P2 ;  /* 0x000000031400720c */ /* 0x000fe40001746670 */
[----:B------:R-:W-:-:S02]  /*0590*/  LEA.HI.X.SX32 R16, R21, R18, 0x1, P6 ;  /* 0x0000001215107211 */ /* 0x000fc400030f0eff */
[C---:B------:R-:W-:Y:S01]  /*05a0*/  LEA R6, P6, R7.reuse, UR6, 0x2 ;  /* 0x0000000607067c11 */ /* 0x040fe2000f8c10ff */
[----:B------:R-:W4:Y:S01]  /*05b0*/  @!P3 LDG.E R19, desc[UR4][R8.64+-0x4] ;  /* 0xfffffc040813b981 */ /* 0x000f22000c1e1900 */
[----:B------:R-:W-:Y:S02]  /*05c0*/  ISETP.GE.OR P4, PT, R22, R3, P4 ;  /* 0x000000031600720c */ /* 0x000fe40002786670 */
[----:B------:R-:W-:Y:S02]  /*05d0*/  LEA.HI.X R7, R7, UR7, R16, 0x2, P6 ;  /* 0x0000000707077c11 */ /* 0x000fe4000b0f1410 */
[----:B------:R-:W-:Y:S02]  /*05e0*/  ISETP.GE.AND P6, PT, R17, -0x1, PT ;  /* 0xffffffff1100780c */ /* 0x000fe40003fc6270 */
[----:B------:R-:W-:Y:S01]  /*05f0*/  VIMNMX R16, PT, PT, R20, R22, !PT ;  /* 0x0000001614107248 */ /* 0x000fe20007fe0100 */
[----:B------:R-:W-:-:S03]  /*0600*/  @!P5 IMAD.IADD R17, R12, 0x1, R21 ;  /* 0x000000010c11d824 */ /* 0x000fc600078e0215 */
[----:B------:R-:W-:Y:S02]  /*0610*/  ISETP.GE.OR P6, PT, R16, R3, !P6 ;  /* 0x000000031000720c */ /* 0x000fe400077c6670 */
[----:B------:R-:W5:Y:S01]  /*0620*/  @!P2 LDG.E R3, desc[UR4][R8.64+0x4] ;  /* 0x000004040803a981 */ /* 0x000f62000c1e1900 */
[----:B------:R-:W-:-:S03]  /*0630*/  @!P5 IMAD.WIDE R16, R17, 0x4, R4 ;  /* 0x000000041110d825 */ /* 0x000fc600078e0204 */
[----:B------:R-:W5:Y:S04]  /*0640*/  @!P4 LDG.E R15, desc[UR4][R6.64+-0x4] ;  /* 0xfffffc04060fc981 */ /* 0x000f68000c1e1900 */
[----:B------:R-:W5:Y:S04]  /*0650*/  @!P5 LDG.E R17, desc[UR4][R16.64] ;  /* 0x000000041011d981 */ /* 0x000f68000c1e1900 */
[----:B------:R-:W5:Y:S01]  /*0660*/  @!P6 LDG.E R21, desc[UR4][R6.64+0x4] ;  /* 0x000004040615e981 */ /* 0x000f62000c1e1900 */
[----:B------:R-:W-:-:S05]  /*0670*/  IMAD.WIDE R4, R0, 0x4, R4 ;  /* 0x0000000400047825 */ /* 0x000fca00078e0204 */
[----:B------:R-:W5:Y:S01]  /*0680*/  LDG.E R10, desc[UR4][R4.64] ;  /* 0x00000004040a7981 */ /* 0x000f62000c1e1900 */
[----:B------:R-:W-:Y:S01]  /*0690*/  BSSY.RECONVERGENT B0, `(.L_x_0) ;  /* 0x0000022000007945 */ /* 0x000fe20003800200 */
[----:B--2---:R-:W-:-:S04]  /*06a0*/  @!P0 IMAD.IADD R2, R2, 0x1, R13 ;  /* 0x0000000102028824 */ /* 0x004fc800078e020d */
[----:B---3--:R-:W-:-:S04]  /*06b0*/  @!P1 IMAD.IADD R2, R2, 0x1, R11 ;  /* 0x0000000102029824 */ /* 0x008fc800078e020b */
[----:B----4-:R-:W-:-:S04]  /*06c0*/  @!P3 IMAD.IADD R2, R2, 0x1, R19 ;  /* 0x000000010202b824 */ /* 0x010fc800078e0213 */
[----:B-----5:R-:W-:-:S04]  /*06d0*/  @!P2 IMAD.IADD R2, R2, 0x1, R3 ;  /* 0x000000010202a824 */ /* 0x020fc800078e0203 */
[----:B------:R-:W-:-:S04]  /*06e0*/  @!P4 IMAD.IADD R2, R2, 0x1, R15 ;  /* 0x000000010202c824 */ /* 0x000fc800078e020f */
[----:B------:R-:W-:-:S04]  /*06f0*/  @!P5 IMAD.IADD R2, R2, 0x1, R17 ;  /* 0x000000010202d824 */ /* 0x000fc800078e0211 */
[----:B------:R-:W-:-:S05]  /*0700*/  @!P6 IMAD.IADD R2, R2, 0x1, R21 ;  /* 0x000000010202e824 */ /* 0x000fca00078e0215 */
[----:B------:R-:W-:-:S04]  /*0710*/  ISETP.NE.AND P0, PT, R2, 0x3, PT ;  /* 0x000000030200780c */ /* 0x000fc80003f05270 */
[----:B------:R-:W-:-:S13]  /*0720*/  ISETP.NE.OR P0, PT, R10, RZ, P0 ;  /* 0x000000ff0a00720c */ /* 0x000fda0000705670 */
[----:B------:R-:W-:Y:S05]  /*0730*/  @P0 BRA `(.L_x_1) ;  /* 0x00000000001c0947 */ /* 0x000fea0003800000 */
[----:B------:R-:W0:Y:S02]  /*0740*/  LDC.64 R2, c[0x0][0x390] ;  /* 0x0000e400ff027b82 */ /* 0x000e240000000a00 */
[----:B0-----:R-:W-:-:S05]  /*0750*/  IMAD.WIDE R2, R0, 0x4, R2 ;  /* 0x0000000400027825 */ /* 0x001fca00078e0202 */
[----:B------:R-:W2:Y:S01]  /*0760*/  LDG.E R4, desc[UR4][R2.64] ;  /* 0x0000000402047981 */ /* 0x000ea2000c1e1900 */
[----:B------:R-:W-:Y:S02]  /*0770*/  IMAD.MOV.U32 R7, RZ, RZ, 0x1 ;  /* 0x00000001ff077424 */ /* 0x000fe400078e00ff */
[----:B--2---:R-:W-:-:S05]  /*0780*/  VIADD R5, R4, 0x1 ;  /* 0x0000000104057836 */ /* 0x004fca0000000000 */
[----:B------:R0:W-:Y:S01]  /*0790*/  STG.E desc[UR4][R2.64], R5 ;  /* 0x0000000502007986 */ /* 0x0001e2000c101904 */
[----:B------:R-:W-:Y:S05]  /*07a0*/  BRA `(.L_x_2) ;  /* 0x0000000000407947 */ /* 0x000fea0003800000 */
.L_x_1:
[----:B------:R-:W-:Y:S02]  /*07b0*/  VIADD R2, R2, 0xfffffffc ;  /* 0xfffffffc02027836 */ /* 0x000fe40000000000 */
[----:B------:R-:W-:-:S03]  /*07c0*/  IMAD.MOV.U32 R7, RZ, RZ, RZ ;  /* 0x000000ffff077224 */ /* 0x000fc600078e00ff */
[----:B------:R-:W-:-:S04]  /*07d0*/  ISETP.GE.U32.AND P0, PT, R2, -0x2, PT ;  /* 0xfffffffe0200780c */ /* 0x000fc80003f06070 */
[----:B------:R-:W-:-:S13]  /*07e0*/  ISETP.EQ.OR P0, PT, R10, RZ, !P0 ;  /* 0x000000ff0a00720c */ /* 0x000fda0004702670 */
[----:B------:R-:W-:Y:S05]  /*07f0*/  @P0 BRA `(.L_x_2) ;  /* 0x00000000002c0947 */ /* 0x000fea0003800000 */
[----:B------:R-:W0:Y:S02]  /*0800*/  LDC.64 R2, c[0x0][0x390] ;  /* 0x0000e400ff027b82 */ /* 0x000e240000000a00 */
[----:B0-----:R-:W-:-:S06]  /*0810*/  IMAD.WIDE R4, R0, 0x4, R2 ;  /* 0x0000000400047825 */ /* 0x001fcc00078e0202 */
[----:B------:R-:W0:Y:S01]  /*0820*/  LDC.64 R2, c[0x0][0x388] ;  /* 0x0000e200ff027b82 */ /* 0x000e220000000a00 */
[----:B------:R-:W2:Y:S01]  /*0830*/  LDG.E R9, desc[UR4][R4.64] ;  /* 0x0000000404097981 */ /* 0x000ea2000c1e1900 */
[----:B0-----:R-:W-:-:S04]  /*0840*/  IMAD.WIDE R2, R0, 0x4, R2 ;  /* 0x0000000400027825 */ /* 0x001fc800078e0202 */
[----:B--2---:R-:W-:-:S05]  /*0850*/  VIADD R9, R9, 0x1 ;  /* 0x0000000109097836 */ /* 0x004fca0000000000 */
[----:B------:R1:W-:Y:S04]  /*0860*/  STG.E desc[UR4][R4.64], R9 ;  /* 0x0000000904007986 */ /* 0x0003e8000c101904 */
[----:B------:R-:W2:Y:S01]  /*0870*/  LDG.E R6, desc[UR4][R2.64] ;  /* 0x0000000402067981 */ /* 0x000ea2000c1e1900 */
[----:B------:R-:W-:Y:S02]  /*0880*/  IMAD.MOV.U32 R7, RZ, RZ, R10 ;  /* 0x000000ffff077224 */ /* 0x000fe400078e000a */
[----:B--2---:R-:W-:-:S05]  /*0890*/  VIADD R11, R6, 0x1 ;  /* 0x00000001060b7836 */ /* 0x004fca0000000000 */
[----:B------:R1:W-:Y:S02]  /*08a0*/  STG.E desc[UR4][R2.64], R11 ;  /* 0x0000000b02007986 */ /* 0x0003e4000c101904 */
.L_x_2:
[----:B------:R-:W-:Y:S05]  /*08b0*/  BSYNC.RECONVERGENT B0 ;  /* 0x0000000000007941 */ /* 0x000fea0003800200 */
.L_x_0:
[----:B01----:R-:W0:Y:S02]  /*08c0*/  LDC.64 R2, c[0x0][0x380] ;  /* 0x0000e000ff027b82 */ /* 0x003e240000000a00 */
[----:B0-----:R-:W-:-:S05]  /*08d0*/  IMAD.WIDE R2, R0, 0x4, R2 ;  /* 0x0000000400027825 */ /* 0x001fca00078e0202 */
[----:B------:R-:W-:Y:S01]  /*08e0*/  STG.E desc[UR4][R2.64], R7 ;  /* 0x0000000702007986 */ /* 0x000fe2000c101904 */
[----:B------:R-:W-:Y:S05]  /*08f0*/  EXIT ;  /* 0x000000000000794d */ /* 0x000fea0003800000 */
.L_x_3:
[----:B------:R-:W-:-:S00]  /*0900*/  BRA `(.L_x_3) ;  /* 0xfffffffc00fc7947 */ /* 0x000fc0000383ffff */
[----:B------:R-:W-:-:S00]  /*0910*/  NOP ;  /* 0x0000000000007918 */ /* 0x000fc00000000000 */
        /* <DEDUP_REMOVED lines=14> */
.L_x_4:


//--------------------- .nv.shared.reserved.0     --------------------------
	.section	.nv.shared.reserved.0,"aw",@nobits
	.weak		__nv_reservedSMEM_offset_0_alias
	.size		__nv_reservedSMEM_offset_0_alias, 0, 64
	.other		__nv_reservedSMEM_offset_0_alias,@"STO_CUDA_RESERVED_SHARED STV_DEFAULT"
__nv_reservedSMEM_offset_0_alias:
	.zero		0
	.zero		64


//--------------------- .nv.constant0._Z15game_iterationsPiS_S_S_i --------------------------
	.section	.nv.constant0._Z15game_iterationsPiS_S_S_i,"a",@progbits
	.sectionflags	@""
	.align	4
.nv.constant0._Z15game_iterationsPiS_S_S_i:
	.zero		932


//--------------------- SYMBOLS --------------------------

	.type		.nv.reservedSmem.offset0,@object
	.size		.nv.reservedSmem.offset0,0x4
